//
// Generated by NVIDIA NVVM Compiler
//
// Compiler Build ID: CL-36424714
// Cuda compilation tools, release 13.0, V13.0.88
// Based on NVVM 20.0.0
//

.version 9.0
.target sm_100
.address_size 64

	// .globl	_Z12matAddKernelPfS_S_ii

.visible .entry _Z12matAddKernelPfS_S_ii(
	.param .u64 .ptr .align 1 _Z12matAddKernelPfS_S_ii_param_0,
	.param .u64 .ptr .align 1 _Z12matAddKernelPfS_S_ii_param_1,
	.param .u64 .ptr .align 1 _Z12matAddKernelPfS_S_ii_param_2,
	.param .u32 _Z12matAddKernelPfS_S_ii_param_3,
	.param .u32 _Z12matAddKernelPfS_S_ii_param_4
)
{
	.reg .pred 	%p<2>;
	.reg .b32 	%r<13>;
	.reg .b32 	%f<4>;
	.reg .b64 	%rd<11>;

	ld.param.u64 	%rd1, [_Z12matAddKernelPfS_S_ii_param_0];
	ld.param.u64 	%rd2, [_Z12matAddKernelPfS_S_ii_param_1];
	ld.param.u64 	%rd3, [_Z12matAddKernelPfS_S_ii_param_2];
	ld.param.u32 	%r2, [_Z12matAddKernelPfS_S_ii_param_3];
	ld.param.u32 	%r3, [_Z12matAddKernelPfS_S_ii_param_4];
	mov.u32 	%r4, %ntid.x;
	mov.u32 	%r5, %ctaid.x;
	mov.u32 	%r6, %tid.x;
	mad.lo.s32 	%r7, %r4, %r5, %r6;
	mov.u32 	%r8, %ntid.y;
	mov.u32 	%r9, %ctaid.y;
	mov.u32 	%r10, %tid.y;
	mad.lo.s32 	%r11, %r8, %r9, %r10;
	mad.lo.s32 	%r1, %r2, %r11, %r7;
	mul.lo.s32 	%r12, %r3, %r2;
	setp.ge.s32 	%p1, %r1, %r12;
	@%p1 bra 	$L__BB0_2;
	cvta.to.global.u64 	%rd4, %rd1;
	cvta.to.global.u64 	%rd5, %rd2;
	cvta.to.global.u64 	%rd6, %rd3;
	mul.wide.s32 	%rd7, %r1, 4;
	add.s64 	%rd8, %rd4, %rd7;
	ld.global.f32 	%f1, [%rd8];
	add.s64 	%rd9, %rd5, %rd7;
	ld.global.f32 	%f2, [%rd9];
	add.f32 	%f3, %f1, %f2;
	add.s64 	%rd10, %rd6, %rd7;
	st.global.f32 	[%rd10], %f3;
$L__BB0_2:
	ret;

}


// ===== COMPILED SASS (sm_100) =====

	.target	sm_100

	.elftype	@"ET_EXEC"


//--------------------- .note.nv.tkinfo           --------------------------
	.section	.note.nv.tkinfo,"",@"SHT_NOTE"
	.sectionflags	@"SHF_NOTE_NV_TKINFO"
	.tkinfo
        /*0018*/ 	.word	0x00000002
        /*0030*/ 	.string	""
        /*0030*/ 	.string	"ptxas"
        /*0030*/ 	.string	"Cuda compilation tools, release 13.0, V13.0.88"
        /*0030*/ 	.string	"Build cuda_13.0.r13.0/compiler.36424714_0"
        /*0030*/ 	.string	"-arch sm_100 -m 64 "



//--------------------- .note.nv.cuinfo           --------------------------
	.section	.note.nv.cuinfo,"",@"SHT_NOTE"
	.sectionflags	@"SHF_NOTE_NV_CUINFO"
        /*0018*/ 	.short	0x0002
        /*001a*/ 	.short	0x0064
        /*001c*/ 	.short	0x0082
	.zero		2


//--------------------- .nv.info                  --------------------------
	.section	.nv.info,"",@"SHT_CUDA_INFO"
	.align	4


	//----- nvinfo : EIATTR_REGCOUNT
	.align		4
        /*0000*/ 	.byte	0x04, 0x2f
        /*0002*/ 	.short	(.L_1 - .L_0)
	.align		4
.L_0:
        /*0004*/ 	.word	index@(_Z12matAddKernelPfS_S_ii)
        /*0008*/ 	.word	0x0000000c


	//----- nvinfo : EIATTR_FRAME_SIZE
	.align		4
.L_1:
        /*000c*/ 	.byte	0x04, 0x11
        /*000e*/ 	.short	(.L_3 - .L_2)
	.align		4
.L_2:
        /*0010*/ 	.word	index@(_Z12matAddKernelPfS_S_ii)
        /*0014*/ 	.word	0x00000000


	//----- nvinfo : EIATTR_MIN_STACK_SIZE
	.align		4
.L_3:
        /*0018*/ 	.byte	0x04, 0x12
        /*001a*/ 	.short	(.L_5 - .L_4)
	.align		4
.L_4:
        /*001c*/ 	.word	index@(_Z12matAddKernelPfS_S_ii)
        /*0020*/ 	.word	0x00000000
.L_5:


//--------------------- .nv.compat                --------------------------
	.section	.nv.compat,"",@"SHT_CUDA_COMPAT_INFO"
	.align	4
        /*0000*/ 	.byte	0x02, 0x09, 0x00, 0x00, 0x02, 0x02, 0x01, 0x00, 0x02, 0x05, 0x05, 0x00, 0x03, 0x07, 0x01, 0x01
        /*0010*/ 	.byte	0x02, 0x03, 0x00, 0x00, 0x02, 0x06, 0x01, 0x00, 0x04, 0x0b, 0x08, 0x00, 0x09, 0x00, 0x00, 0x00
        /*0020*/ 	.byte	0x00, 0x00, 0x00, 0x00


//--------------------- .nv.info._Z12matAddKernelPfS_S_ii --------------------------
	.section	.nv.info._Z12matAddKernelPfS_S_ii,"",@"SHT_CUDA_INFO"
	.sectionflags	@""
	.align	4


	//----- nvinfo : EIATTR_CUDA_API_VERSION
	.align		4
        /*0000*/ 	.byte	0x04, 0x37
        /*0002*/ 	.short	(.L_7 - .L_6)
.L_6:
        /*0004*/ 	.word	0x00000082


	//----- nvinfo : EIATTR_KPARAM_INFO
	.align		4
.L_7:
        /*0008*/ 	.byte	0x04, 0x17
        /*000a*/ 	.short	(.L_9 - .L_8)
.L_8:
        /*000c*/ 	.word	0x00000000
        /*0010*/ 	.short	0x0004
        /*0012*/ 	.short	0x001c
        /*0014*/ 	.byte	0x00, 0xf0, 0x11, 0x00


	//----- nvinfo : EIATTR_KPARAM_INFO
	.align		4
.L_9:
        /*0018*/ 	.byte	0x04, 0x17
        /*001a*/ 	.short	(.L_11 - .L_10)
.L_10:
        /*001c*/ 	.word	0x00000000
        /*0020*/ 	.short	0x0003
        /*0022*/ 	.short	0x0018
        /*0024*/ 	.byte	0x00, 0xf0, 0x11, 0x00


	//----- nvinfo : EIATTR_KPARAM_INFO
	.align		4
.L_11:
        /*0028*/ 	.byte	0x04, 0x17
        /*002a*/ 	.short	(.L_13 - .L_12)
.L_12:
        /*002c*/ 	.word	0x00000000
        /*0030*/ 	.short	0x0002
        /*0032*/ 	.short	0x0010
        /*0034*/ 	.byte	0x00, 0xf5, 0x21, 0x00


	//----- nvinfo : EIATTR_KPARAM_INFO
	.align		4
.L_13:
        /*0038*/ 	.byte	0x04, 0x17
        /*003a*/ 	.short	(.L_15 - .L_14)
.L_14:
        /*003c*/ 	.word	0x00000000
        /*0040*/ 	.short	0x0001
        /*0042*/ 	.short	0x0008
        /*0044*/ 	.byte	0x00, 0xf5, 0x21, 0x00


	//----- nvinfo : EIATTR_KPARAM_INFO
	.align		4
.L_15:
        /*0048*/ 	.byte	0x04, 0x17
        /*004a*/ 	.short	(.L_17 - .L_16)
.L_16:
        /*004c*/ 	.word	0x00000000
        /*0050*/ 	.short	0x0000
        /*0052*/ 	.short	0x0000
        /*0054*/ 	.byte	0x00, 0xf5, 0x21, 0x00


	//----- nvinfo : EIATTR_SPARSE_MMA_MASK
	.align		4
.L_17:
        /*0058*/ 	.byte	0x03, 0x50
        /*005a*/ 	.short	0x0000


	//----- nvinfo : EIATTR_MAXREG_COUNT
	.align		4
        /*005c*/ 	.byte	0x03, 0x1b
        /*005e*/ 	.short	0x00ff


	//----- nvinfo : EIATTR_MERCURY_ISA_VERSION
	.align		4
        /*0060*/ 	.byte	0x03, 0x5f
        /*0062*/ 	.short	0x0101


	//----- nvinfo : EIATTR_VRC_CTA_INIT_COUNT
	.align		4
        /*0064*/ 	.byte	0x02, 0x4a
	.zero		1
	.zero		1


	//----- nvinfo : EIATTR_EXIT_INSTR_OFFSETS
	.align		4
        /*0068*/ 	.byte	0x04, 0x1c
        /*006a*/ 	.short	(.L_19 - .L_18)


	//   ....[0]....
.L_18:
        /*006c*/ 	.word	0x000000d0


	//   ....[1]....
        /*0070*/ 	.word	0x00000190


	//----- nvinfo : EIATTR_CBANK_PARAM_SIZE
	.align		4
.L_19:
        /*0074*/ 	.byte	0x03, 0x19
        /*0076*/ 	.short	0x0020


	//----- nvinfo : EIATTR_PARAM_CBANK
	.align		4
        /*0078*/ 	.byte	0x04, 0x0a
        /*007a*/ 	.short	(.L_21 - .L_20)
	.align		4
.L_20:
        /*007c*/ 	.word	index@(.nv.constant0._Z12matAddKernelPfS_S_ii)
        /*0080*/ 	.short	0x0380
        /*0082*/ 	.short	0x0020


	//----- nvinfo : EIATTR_SW_WAR
	.align		4
.L_21:
        /*0084*/ 	.byte	0x04, 0x36
        /*0086*/ 	.short	(.L_23 - .L_22)
.L_22:
        /*0088*/ 	.word	0x00000008
.L_23:


//--------------------- .nv.callgraph             --------------------------
	.section	.nv.callgraph,"",@"SHT_CUDA_CALLGRAPH"
	.align	4
	.sectionentsize	8
	.align		4
        /*0000*/ 	.word	0x00000000
	.align		4
        /*0004*/ 	.word	0xffffffff
	.align		4
        /*0008*/ 	.word	0x00000000
	.align		4
        /*000c*/ 	.word	0xfffffffe
	.align		4
        /*0010*/ 	.word	0x00000000
	.align		4
        /*0014*/ 	.word	0xfffffffd
	.align		4
        /*0018*/ 	.word	0x00000000
	.align		4
        /*001c*/ 	.word	0xfffffffc


//--------------------- .text._Z12matAddKernelPfS_S_ii --------------------------
	.section	.text._Z12matAddKernelPfS_S_ii,"ax",@progbits
	.align	128
        .global         _Z12matAddKernelPfS_S_ii
        .type           _Z12matAddKernelPfS_S_ii,@function
        .size           _Z12matAddKernelPfS_S_ii,(.L_x_1 - _Z12matAddKernelPfS_S_ii)
        .other          _Z12matAddKernelPfS_S_ii,@"STO_CUDA_ENTRY STV_DEFAULT"
_Z12matAddKernelPfS_S_ii:
.text._Z12matAddKernelPfS_S_ii:
[----:B------:R-:W-:Y:S01]  /*0000*/  LDC R1, c[0x0][0x37c] ;  /* 0x0000df00ff017b82 */ /* 0x000fe20000000800 */
[----:B------:R-:W0:Y:S01]  /*0010*/  S2R R0, SR_CTAID.X ;  /* 0x0000000000007919 */ /* 0x000e220000002500 */
[----:B------:R-:W0:Y:S01]  /*0020*/  LDCU UR4, c[0x0][0x360] ;  /* 0x00006c00ff0477ac */ /* 0x000e220008000800 */
[----:B------:R-:W0:Y:S01]  /*0030*/  S2R R3, SR_TID.X ;  /* 0x0000000000037919 */ /* 0x000e220000002100 */
[----:B------:R-:W1:Y:S01]  /*0040*/  LDCU UR5, c[0x0][0x364] ;  /* 0x00006c80ff0577ac */ /* 0x000e620008000800 */
[----:B------:R-:W1:Y:S01]  /*0050*/  S2R R2, SR_CTAID.Y ;  /* 0x0000000000027919 */ /* 0x000e620000002600 */
[----:B------:R-:W2:Y:S01]  /*0060*/  LDCU.64 UR6, c[0x0][0x398] ;  /* 0x00007300ff0677ac */ /* 0x000ea20008000a00 */
[----:B------:R-:W1:Y:S01]  /*0070*/  S2R R5, SR_TID.Y ;  /* 0x0000000000057919 */ /* 0x000e620000002200 */
[----:B0-----:R-:W-:Y:S01]  /*0080*/  IMAD R0, R0, UR4, R3 ;  /* 0x0000000400007c24 */ /* 0x001fe2000f8e0203 */
[----:B--2---:R-:W-:Y:S01]  /*0090*/  UIMAD UR4, UR6, UR7, URZ ;  /* 0x00000007060472a4 */ /* 0x004fe2000f8e02ff */
[----:B-1----:R-:W-:-:S04]  /*00a0*/  IMAD R3, R2, UR5, R5 ;  /* 0x0000000502037c24 */ /* 0x002fc8000f8e0205 */
[----:B------:R-:W-:-:S05]  /*00b0*/  IMAD R9, R3, UR6, R0 ;  /* 0x0000000603097c24 */ /* 0x000fca000f8e0200 */
[----:B------:R-:W-:-:S13]  /*00c0*/  ISETP.GE.AND P0, PT, R9, UR4, PT ;  /* 0x0000000409007c0c */ /* 0x000fda000bf06270 */
[----:B------:R-:W-:Y:S05]  /*00d0*/  @P0 EXIT ;  /* 0x000000000000094d */ /* 0x000fea0003800000 */
[----:B------:R-:W0:Y:S01]  /*00e0*/  LDC.64 R2, c[0x0][0x380] ;  /* 0x0000e000ff027b82 */ /* 0x000e220000000a00 */
[----:B------:R-:W1:Y:S07]  /*00f0*/  LDCU.64 UR4, c[0x0][0x358] ;  /* 0x00006b00ff0477ac */ /* 0x000e6e0008000a00 */
[----:B------:R-:W2:Y:S08]  /*0100*/  LDC.64 R4, c[0x0][0x388] ;  /* 0x0000e200ff047b82 */ /* 0x000eb00000000a00 */
[----:B------:R-:W3:Y:S01]  /*0110*/  LDC.64 R6, c[0x0][0x390] ;  /* 0x0000e400ff067b82 */ /* 0x000ee20000000a00 */
[----:B0-----:R-:W-:-:S06]  /*0120*/  IMAD.WIDE R2, R9, 0x4, R2 ;  /* 0x0000000409027825 */ /* 0x001fcc00078e0202 */
[----:B-1----:R-:W4:Y:S01]  /*0130*/  LDG.E R2, desc[UR4][R2.64] ;  /* 0x0000000402027981 */ /* 0x002f22000c1e1900 */
[----:B--2---:R-:W-:-:S06]  /*0140*/  IMAD.WIDE R4, R9, 0x4, R4 ;  /* 0x0000000409047825 */ /* 0x004fcc00078e0204 */
[----:B------:R-:W4:Y:S01]  /*0150*/  LDG.E R5, desc[UR4][R4.64] ;  /* 0x0000000404057981 */ /* 0x000f22000c1e1900 */
[----:B---3--:R-:W-:-:S04]  /*0160*/  IMAD.WIDE R6, R9, 0x4, R6 ;  /* 0x0000000409067825 */ /* 0x008fc800078e0206 */
[----:B----4-:R-:W-:-:S05]  /*0170*/  FADD R9, R2, R5 ;  /* 0x0000000502097221 */ /* 0x010fca0000000000 */
[----:B------:R-:W-:Y:S01]  /*0180*/  STG.E desc[UR4][R6.64], R9 ;  /* 0x0000000906007986 */ /* 0x000fe2000c101904 */
[----:B------:R-:W-:Y:S05]  /*0190*/  EXIT ;  /* 0x000000000000794d */ /* 0x000fea0003800000 */
.L_x_0:
[----:B------:R-:W-:-:S00]  /*01a0*/  BRA `(.L_x_0) ;  /* 0xfffffffc00fc7947 */ /* 0x000fc0000383ffff */
[----:B------:R-:W-:-:S00]  /*01b0*/  NOP ;  /* 0x0000000000007918 */ /* 0x000fc00000000000 */
        /* <DEDUP_REMOVED lines=12> */
.L_x_1:


//--------------------- .nv.shared.reserved.0     --------------------------
	.section	.nv.shared.reserved.0,"aw",@nobits
	.weak		__nv_reservedSMEM_offset_0_alias
	.size		__nv_reservedSMEM_offset_0_alias, 0, 64
	.other		__nv_reservedSMEM_offset_0_alias,@"STO_CUDA_RESERVED_SHARED STV_DEFAULT"
__nv_reservedSMEM_offset_0_alias:
	.zero		0
	.zero		64


//--------------------- .nv.constant0._Z12matAddKernelPfS_S_ii --------------------------
	.section	.nv.constant0._Z12matAddKernelPfS_S_ii,"a",@progbits
	.sectionflags	@""
	.align	4
.nv.constant0._Z12matAddKernelPfS_S_ii:
	.zero		928


//--------------------- SYMBOLS --------------------------

	.type		.nv.reservedSmem.offset0,@object
	.size		.nv.reservedSmem.offset0,0x4
